//
// Generated by NVIDIA NVVM Compiler
//
// Compiler Build ID: CL-36424714
// Cuda compilation tools, release 13.0, V13.0.88
// Based on NVVM 20.0.0
//

.version 9.0
.target sm_100
.address_size 64

	// .globl	_Z10vector_addPdS_S_i

.visible .entry _Z10vector_addPdS_S_i(
	.param .u64 .ptr .align 1 _Z10vector_addPdS_S_i_param_0,
	.param .u64 .ptr .align 1 _Z10vector_addPdS_S_i_param_1,
	.param .u64 .ptr .align 1 _Z10vector_addPdS_S_i_param_2,
	.param .u32 _Z10vector_addPdS_S_i_param_3
)
{
	.reg .pred 	%p<2>;
	.reg .b32 	%r<6>;
	.reg .b64 	%rd<11>;
	.reg .b64 	%fd<4>;

	ld.param.u64 	%rd1, [_Z10vector_addPdS_S_i_param_0];
	ld.param.u64 	%rd2, [_Z10vector_addPdS_S_i_param_1];
	ld.param.u64 	%rd3, [_Z10vector_addPdS_S_i_param_2];
	ld.param.u32 	%r2, [_Z10vector_addPdS_S_i_param_3];
	mov.u32 	%r3, %tid.x;
	mov.u32 	%r4, %ctaid.x;
	mov.u32 	%r5, %ntid.x;
	mad.lo.s32 	%r1, %r4, %r5, %r3;
	setp.ge.s32 	%p1, %r1, %r2;
	@%p1 bra 	$L__BB0_2;
	cvta.to.global.u64 	%rd4, %rd1;
	cvta.to.global.u64 	%rd5, %rd2;
	cvta.to.global.u64 	%rd6, %rd3;
	mul.wide.s32 	%rd7, %r1, 8;
	add.s64 	%rd8, %rd4, %rd7;
	ld.global.f64 	%fd1, [%rd8];
	add.s64 	%rd9, %rd5, %rd7;
	ld.global.f64 	%fd2, [%rd9];
	add.f64 	%fd3, %fd1, %fd2;
	add.s64 	%rd10, %rd6, %rd7;
	st.global.f64 	[%rd10], %fd3;
$L__BB0_2:
	ret;

}


// ===== COMPILED SASS (sm_100) =====

	.target	sm_100

	.elftype	@"ET_EXEC"


//--------------------- .note.nv.tkinfo           --------------------------
	.section	.note.nv.tkinfo,"",@"SHT_NOTE"
	.sectionflags	@"SHF_NOTE_NV_TKINFO"
	.tkinfo
        /*0018*/ 	.word	0x00000002
        /*0030*/ 	.string	""
        /*0030*/ 	.string	"ptxas"
        /*0030*/ 	.string	"Cuda compilation tools, release 13.0, V13.0.88"
        /*0030*/ 	.string	"Build cuda_13.0.r13.0/compiler.36424714_0"
        /*0030*/ 	.string	"-arch sm_100 -m 64 "



//--------------------- .note.nv.cuinfo           --------------------------
	.section	.note.nv.cuinfo,"",@"SHT_NOTE"
	.sectionflags	@"SHF_NOTE_NV_CUINFO"
        /*0018*/ 	.short	0x0002
        /*001a*/ 	.short	0x0064
        /*001c*/ 	.short	0x0082
	.zero		2


//--------------------- .nv.info                  --------------------------
	.section	.nv.info,"",@"SHT_CUDA_INFO"
	.align	4


	//----- nvinfo : EIATTR_REGCOUNT
	.align		4
        /*0000*/ 	.byte	0x04, 0x2f
        /*0002*/ 	.short	(.L_1 - .L_0)
	.align		4
.L_0:
        /*0004*/ 	.word	index@(_Z10vector_addPdS_S_i)
        /*0008*/ 	.word	0x0000000e


	//----- nvinfo : EIATTR_FRAME_SIZE
	.align		4
.L_1:
        /*000c*/ 	.byte	0x04, 0x11
        /*000e*/ 	.short	(.L_3 - .L_2)
	.align		4
.L_2:
        /*0010*/ 	.word	index@(_Z10vector_addPdS_S_i)
        /*0014*/ 	.word	0x00000000


	//----- nvinfo : EIATTR_MIN_STACK_SIZE
	.align		4
.L_3:
        /*0018*/ 	.byte	0x04, 0x12
        /*001a*/ 	.short	(.L_5 - .L_4)
	.align		4
.L_4:
        /*001c*/ 	.word	index@(_Z10vector_addPdS_S_i)
        /*0020*/ 	.word	0x00000000
.L_5:


//--------------------- .nv.compat                --------------------------
	.section	.nv.compat,"",@"SHT_CUDA_COMPAT_INFO"
	.align	4
        /*0000*/ 	.byte	0x02, 0x09, 0x00, 0x00, 0x02, 0x02, 0x01, 0x00, 0x02, 0x05, 0x05, 0x00, 0x03, 0x07, 0x01, 0x01
        /*0010*/ 	.byte	0x02, 0x03, 0x00, 0x00, 0x02, 0x06, 0x01, 0x00, 0x04, 0x0b, 0x08, 0x00, 0x01, 0x00, 0x00, 0x00
        /*0020*/ 	.byte	0x00, 0x00, 0x00, 0x00


//--------------------- .nv.info._Z10vector_addPdS_S_i --------------------------
	.section	.nv.info._Z10vector_addPdS_S_i,"",@"SHT_CUDA_INFO"
	.sectionflags	@""
	.align	4


	//----- nvinfo : EIATTR_CUDA_API_VERSION
	.align		4
        /*0000*/ 	.byte	0x04, 0x37
        /*0002*/ 	.short	(.L_7 - .L_6)
.L_6:
        /*0004*/ 	.word	0x00000082


	//----- nvinfo : EIATTR_KPARAM_INFO
	.align		4
.L_7:
        /*0008*/ 	.byte	0x04, 0x17
        /*000a*/ 	.short	(.L_9 - .L_8)
.L_8:
        /*000c*/ 	.word	0x00000000
        /*0010*/ 	.short	0x0003
        /*0012*/ 	.short	0x0018
        /*0014*/ 	.byte	0x00, 0xf0, 0x11, 0x00


	//----- nvinfo : EIATTR_KPARAM_INFO
	.align		4
.L_9:
        /*0018*/ 	.byte	0x04, 0x17
        /*001a*/ 	.short	(.L_11 - .L_10)
.L_10:
        /*001c*/ 	.word	0x00000000
        /*0020*/ 	.short	0x0002
        /*0022*/ 	.short	0x0010
        /*0024*/ 	.byte	0x00, 0xf5, 0x21, 0x00


	//----- nvinfo : EIATTR_KPARAM_INFO
	.align		4
.L_11:
        /*0028*/ 	.byte	0x04, 0x17
        /*002a*/ 	.short	(.L_13 - .L_12)
.L_12:
        /*002c*/ 	.word	0x00000000
        /*0030*/ 	.short	0x0001
        /*0032*/ 	.short	0x0008
        /*0034*/ 	.byte	0x00, 0xf5, 0x21, 0x00


	//----- nvinfo : EIATTR_KPARAM_INFO
	.align		4
.L_13:
        /*0038*/ 	.byte	0x04, 0x17
        /*003a*/ 	.short	(.L_15 - .L_14)
.L_14:
        /*003c*/ 	.word	0x00000000
        /*0040*/ 	.short	0x0000
        /*0042*/ 	.short	0x0000
        /*0044*/ 	.byte	0x00, 0xf5, 0x21, 0x00


	//----- nvinfo : EIATTR_SPARSE_MMA_MASK
	.align		4
.L_15:
        /*0048*/ 	.byte	0x03, 0x50
        /*004a*/ 	.short	0x0000


	//----- nvinfo : EIATTR_MAXREG_COUNT
	.align		4
        /*004c*/ 	.byte	0x03, 0x1b
        /*004e*/ 	.short	0x00ff


	//----- nvinfo : EIATTR_MERCURY_ISA_VERSION
	.align		4
        /*0050*/ 	.byte	0x03, 0x5f
        /*0052*/ 	.short	0x0101


	//----- nvinfo : EIATTR_VRC_CTA_INIT_COUNT
	.align		4
        /*0054*/ 	.byte	0x02, 0x4a
	.zero		1
	.zero		1


	//----- nvinfo : EIATTR_EXIT_INSTR_OFFSETS
	.align		4
        /*0058*/ 	.byte	0x04, 0x1c
        /*005a*/ 	.short	(.L_17 - .L_16)


	//   ....[0]....
.L_16:
        /*005c*/ 	.word	0x00000070


	//   ....[1]....
        /*0060*/ 	.word	0x00000130


	//----- nvinfo : EIATTR_CBANK_PARAM_SIZE
	.align		4
.L_17:
        /*0064*/ 	.byte	0x03, 0x19
        /*0066*/ 	.short	0x001c


	//----- nvinfo : EIATTR_PARAM_CBANK
	.align		4
        /*0068*/ 	.byte	0x04, 0x0a
        /*006a*/ 	.short	(.L_19 - .L_18)
	.align		4
.L_18:
        /*006c*/ 	.word	index@(.nv.constant0._Z10vector_addPdS_S_i)
        /*0070*/ 	.short	0x0380
        /*0072*/ 	.short	0x001c


	//----- nvinfo : EIATTR_SW_WAR
	.align		4
.L_19:
        /*0074*/ 	.byte	0x04, 0x36
        /*0076*/ 	.short	(.L_21 - .L_20)
.L_20:
        /*0078*/ 	.word	0x00000008
.L_21:


//--------------------- .nv.callgraph             --------------------------
	.section	.nv.callgraph,"",@"SHT_CUDA_CALLGRAPH"
	.align	4
	.sectionentsize	8
	.align		4
        /*0000*/ 	.word	0x00000000
	.align		4
        /*0004*/ 	.word	0xffffffff
	.align		4
        /*0008*/ 	.word	0x00000000
	.align		4
        /*000c*/ 	.word	0xfffffffe
	.align		4
        /*0010*/ 	.word	0x00000000
	.align		4
        /*0014*/ 	.word	0xfffffffd
	.align		4
        /*0018*/ 	.word	0x00000000
	.align		4
        /*001c*/ 	.word	0xfffffffc


//--------------------- .text._Z10vector_addPdS_S_i --------------------------
	.section	.text._Z10vector_addPdS_S_i,"ax",@progbits
	.align	128
        .global         _Z10vector_addPdS_S_i
        .type           _Z10vector_addPdS_S_i,@function
        .size           _Z10vector_addPdS_S_i,(.L_x_1 - _Z10vector_addPdS_S_i)
        .other          _Z10vector_addPdS_S_i,@"STO_CUDA_ENTRY STV_DEFAULT"
_Z10vector_addPdS_S_i:
.text._Z10vector_addPdS_S_i:
[----:B------:R-:W-:Y:S01]  /*0000*/  LDC R1, c[0x0][0x37c] ;  /* 0x0000df00ff017b82 */ /* 0x000fe20000000800 */
[----:B------:R-:W0:Y:S07]  /*0010*/  S2R R11, SR_TID.X ;  /* 0x00000000000b7919 */ /* 0x000e2e0000002100 */
[----:B------:R-:W0:Y:S01]  /*0020*/  S2UR UR4, SR_CTAID.X ;  /* 0x00000000000479c3 */ /* 0x000e220000002500 */
[----:B------:R-:W1:Y:S07]  /*0030*/  LDCU UR5, c[0x0][0x398] ;  /* 0x00007300ff0577ac */ /* 0x000e6e0008000800 */
[----:B------:R-:W0:Y:S02]  /*0040*/  LDC R0, c[0x0][0x360] ;  /* 0x0000d800ff007b82 */ /* 0x000e240000000800 */
[----:B0-----:R-:W-:-:S05]  /*0050*/  IMAD R11, R0, UR4, R11 ;  /* 0x00000004000b7c24 */ /* 0x001fca000f8e020b */
[----:B-1----:R-:W-:-:S13]  /*0060*/  ISETP.GE.AND P0, PT, R11, UR5, PT ;  /* 0x000000050b007c0c */ /* 0x002fda000bf06270 */
[----:B------:R-:W-:Y:S05]  /*0070*/  @P0 EXIT ;  /* 0x000000000000094d */ /* 0x000fea0003800000 */
[----:B------:R-:W0:Y:S01]  /*0080*/  LDC.64 R2, c[0x0][0x380] ;  /* 0x0000e000ff027b82 */ /* 0x000e220000000a00 */
[----:B------:R-:W1:Y:S07]  /*0090*/  LDCU.64 UR4, c[0x0][0x358] ;  /* 0x00006b00ff0477ac */ /* 0x000e6e0008000a00 */
[----:B------:R-:W2:Y:S08]  /*00a0*/  LDC.64 R4, c[0x0][0x388] ;  /* 0x0000e200ff047b82 */ /* 0x000eb00000000a00 */
[----:B------:R-:W3:Y:S01]  /*00b0*/  LDC.64 R8, c[0x0][0x390] ;  /* 0x0000e400ff087b82 */ /* 0x000ee20000000a00 */
[----:B0-----:R-:W-:-:S06]  /*00c0*/  IMAD.WIDE R2, R11, 0x8, R2 ;  /* 0x000000080b027825 */ /* 0x001fcc00078e0202 */
[----:B-1----:R-:W4:Y:S01]  /*00d0*/  LDG.E.64 R2, desc[UR4][R2.64] ;  /* 0x0000000402027981 */ /* 0x002f22000c1e1b00 */
[----:B--2---:R-:W-:-:S06]  /*00e0*/  IMAD.WIDE R4, R11, 0x8, R4 ;  /* 0x000000080b047825 */ /* 0x004fcc00078e0204 */
[----:B------:R-:W4:Y:S01]  /*00f0*/  LDG.E.64 R4, desc[UR4][R4.64] ;  /* 0x0000000404047981 */ /* 0x000f22000c1e1b00 */
[----:B---3--:R-:W-:Y:S01]  /*0100*/  IMAD.WIDE R8, R11, 0x8, R8 ;  /* 0x000000080b087825 */ /* 0x008fe200078e0208 */
[----:B----4-:R-:W-:-:S07]  /*0110*/  DADD R6, R2, R4 ;  /* 0x0000000002067229 */ /* 0x010fce0000000004 */
[----:B------:R-:W-:Y:S01]  /*0120*/  STG.E.64 desc[UR4][R8.64], R6 ;  /* 0x0000000608007986 */ /* 0x000fe2000c101b04 */
[----:B------:R-:W-:Y:S05]  /*0130*/  EXIT ;  /* 0x000000000000794d */ /* 0x000fea0003800000 */
.L_x_0:
[----:B------:R-:W-:-:S00]  /*0140*/  BRA `(.L_x_0) ;  /* 0xfffffffc00fc7947 */ /* 0x000fc0000383ffff */
[----:B------:R-:W-:-:S00]  /*0150*/  NOP ;  /* 0x0000000000007918 */ /* 0x000fc00000000000 */
        /* <DEDUP_REMOVED lines=10> */
.L_x_1:


//--------------------- .nv.shared.reserved.0     --------------------------
	.section	.nv.shared.reserved.0,"aw",@nobits
	.weak		__nv_reservedSMEM_offset_0_alias
	.size		__nv_reservedSMEM_offset_0_alias, 0, 64
	.other		__nv_reservedSMEM_offset_0_alias,@"STO_CUDA_RESERVED_SHARED STV_DEFAULT"
__nv_reservedSMEM_offset_0_alias:
	.zero		0
	.zero		64


//--------------------- .nv.constant0._Z10vector_addPdS_S_i --------------------------
	.section	.nv.constant0._Z10vector_addPdS_S_i,"a",@progbits
	.sectionflags	@""
	.align	4
.nv.constant0._Z10vector_addPdS_S_i:
	.zero		924


//--------------------- SYMBOLS --------------------------

	.type		.nv.reservedSmem.offset0,@object
	.size		.nv.reservedSmem.offset0,0x4
